//
// Generated by NVIDIA NVVM Compiler
//
// Compiler Build ID: CL-36424714
// Cuda compilation tools, release 13.0, V13.0.88
// Based on NVVM 20.0.0
//

.version 9.0
.target sm_100
.address_size 64

	// .globl	_Z22KernelConvolutionBasicPiS_S_ii

.visible .entry _Z22KernelConvolutionBasicPiS_S_ii(
	.param .u64 .ptr .align 1 _Z22KernelConvolutionBasicPiS_S_ii_param_0,
	.param .u64 .ptr .align 1 _Z22KernelConvolutionBasicPiS_S_ii_param_1,
	.param .u64 .ptr .align 1 _Z22KernelConvolutionBasicPiS_S_ii_param_2,
	.param .u32 _Z22KernelConvolutionBasicPiS_S_ii_param_3,
	.param .u32 _Z22KernelConvolutionBasicPiS_S_ii_param_4
)
{
	.reg .pred 	%p<55>;
	.reg .b32 	%r<136>;
	.reg .b64 	%rd<47>;

	ld.param.u64 	%rd7, [_Z22KernelConvolutionBasicPiS_S_ii_param_0];
	ld.param.u64 	%rd8, [_Z22KernelConvolutionBasicPiS_S_ii_param_1];
	ld.param.u64 	%rd6, [_Z22KernelConvolutionBasicPiS_S_ii_param_2];
	ld.param.u32 	%r65, [_Z22KernelConvolutionBasicPiS_S_ii_param_3];
	ld.param.u32 	%r66, [_Z22KernelConvolutionBasicPiS_S_ii_param_4];
	cvta.to.global.u64 	%rd1, %rd8;
	cvta.to.global.u64 	%rd2, %rd7;
	mov.u32 	%r68, %ctaid.x;
	mov.u32 	%r69, %ntid.x;
	mov.u32 	%r70, %tid.x;
	mad.lo.s32 	%r1, %r68, %r69, %r70;
	shr.u32 	%r71, %r65, 31;
	add.s32 	%r72, %r65, %r71;
	shr.s32 	%r73, %r72, 1;
	sub.s32 	%r2, %r1, %r73;
	setp.lt.s32 	%p1, %r65, 1;
	mov.b32 	%r112, 0;
	@%p1 bra 	$L__BB0_41;
	and.b32  	%r3, %r65, 7;
	setp.lt.u32 	%p2, %r65, 8;
	mov.b32 	%r128, 0;
	mov.u32 	%r112, %r128;
	@%p2 bra 	$L__BB0_20;
	and.b32  	%r128, %r65, 2147483640;
	mov.b32 	%r110, 0;
	mov.u32 	%r112, %r110;
$L__BB0_3:
	.pragma "nounroll";
	add.s32 	%r7, %r2, %r110;
	setp.lt.s32 	%p3, %r7, 0;
	setp.ge.s32 	%p4, %r7, %r66;
	mul.wide.u32 	%rd9, %r110, 4;
	add.s64 	%rd3, %rd1, %rd9;
	or.pred  	%p5, %p3, %p4;
	@%p5 bra 	$L__BB0_5;
	mul.wide.u32 	%rd10, %r7, 4;
	add.s64 	%rd11, %rd2, %rd10;
	ld.global.u32 	%r77, [%rd11];
	ld.global.u32 	%r78, [%rd3];
	mad.lo.s32 	%r112, %r78, %r77, %r112;
$L__BB0_5:
	add.s32 	%r10, %r7, 1;
	setp.lt.s32 	%p6, %r10, 0;
	setp.ge.s32 	%p7, %r10, %r66;
	or.pred  	%p8, %p6, %p7;
	@%p8 bra 	$L__BB0_7;
	mul.wide.u32 	%rd12, %r10, 4;
	add.s64 	%rd13, %rd2, %rd12;
	ld.global.u32 	%r79, [%rd13];
	ld.global.u32 	%r80, [%rd3+4];
	mad.lo.s32 	%r112, %r80, %r79, %r112;
$L__BB0_7:
	add.s32 	%r13, %r7, 2;
	setp.lt.s32 	%p9, %r13, 0;
	setp.ge.s32 	%p10, %r13, %r66;
	or.pred  	%p11, %p9, %p10;
	@%p11 bra 	$L__BB0_9;
	mul.wide.u32 	%rd14, %r13, 4;
	add.s64 	%rd15, %rd2, %rd14;
	ld.global.u32 	%r81, [%rd15];
	ld.global.u32 	%r82, [%rd3+8];
	mad.lo.s32 	%r112, %r82, %r81, %r112;
$L__BB0_9:
	add.s32 	%r16, %r7, 3;
	setp.lt.s32 	%p12, %r16, 0;
	setp.ge.s32 	%p13, %r16, %r66;
	or.pred  	%p14, %p12, %p13;
	@%p14 bra 	$L__BB0_11;
	mul.wide.u32 	%rd16, %r16, 4;
	add.s64 	%rd17, %rd2, %rd16;
	ld.global.u32 	%r83, [%rd17];
	ld.global.u32 	%r84, [%rd3+12];
	mad.lo.s32 	%r112, %r84, %r83, %r112;
$L__BB0_11:
	add.s32 	%r19, %r7, 4;
	setp.lt.s32 	%p15, %r19, 0;
	setp.ge.s32 	%p16, %r19, %r66;
	or.pred  	%p17, %p15, %p16;
	@%p17 bra 	$L__BB0_13;
	mul.wide.u32 	%rd18, %r19, 4;
	add.s64 	%rd19, %rd2, %rd18;
	ld.global.u32 	%r85, [%rd19];
	ld.global.u32 	%r86, [%rd3+16];
	mad.lo.s32 	%r112, %r86, %r85, %r112;
$L__BB0_13:
	add.s32 	%r22, %r7, 5;
	setp.lt.s32 	%p18, %r22, 0;
	setp.ge.s32 	%p19, %r22, %r66;
	or.pred  	%p20, %p18, %p19;
	@%p20 bra 	$L__BB0_15;
	mul.wide.u32 	%rd20, %r22, 4;
	add.s64 	%rd21, %rd2, %rd20;
	ld.global.u32 	%r87, [%rd21];
	ld.global.u32 	%r88, [%rd3+20];
	mad.lo.s32 	%r112, %r88, %r87, %r112;
$L__BB0_15:
	add.s32 	%r25, %r7, 6;
	setp.lt.s32 	%p21, %r25, 0;
	setp.ge.s32 	%p22, %r25, %r66;
	or.pred  	%p23, %p21, %p22;
	@%p23 bra 	$L__BB0_17;
	mul.wide.u32 	%rd22, %r25, 4;
	add.s64 	%rd23, %rd2, %rd22;
	ld.global.u32 	%r89, [%rd23];
	ld.global.u32 	%r90, [%rd3+24];
	mad.lo.s32 	%r112, %r90, %r89, %r112;
$L__BB0_17:
	add.s32 	%r28, %r7, 7;
	setp.lt.s32 	%p24, %r28, 0;
	setp.ge.s32 	%p25, %r28, %r66;
	or.pred  	%p26, %p24, %p25;
	@%p26 bra 	$L__BB0_19;
	mul.wide.u32 	%rd24, %r28, 4;
	add.s64 	%rd25, %rd2, %rd24;
	ld.global.u32 	%r91, [%rd25];
	ld.global.u32 	%r92, [%rd3+28];
	mad.lo.s32 	%r112, %r92, %r91, %r112;
$L__BB0_19:
	add.s32 	%r110, %r110, 8;
	setp.ne.s32 	%p27, %r110, %r128;
	@%p27 bra 	$L__BB0_3;
$L__BB0_20:
	setp.eq.s32 	%p28, %r3, 0;
	@%p28 bra 	$L__BB0_41;
	and.b32  	%r35, %r65, 3;
	setp.lt.u32 	%p29, %r3, 4;
	@%p29 bra 	$L__BB0_31;
	add.s32 	%r36, %r2, %r128;
	setp.lt.s32 	%p30, %r36, 0;
	setp.ge.s32 	%p31, %r36, %r66;
	mul.wide.u32 	%rd26, %r128, 4;
	add.s64 	%rd4, %rd1, %rd26;
	or.pred  	%p32, %p30, %p31;
	@%p32 bra 	$L__BB0_24;
	mul.wide.u32 	%rd27, %r36, 4;
	add.s64 	%rd28, %rd2, %rd27;
	ld.global.u32 	%r94, [%rd28];
	ld.global.u32 	%r95, [%rd4];
	mad.lo.s32 	%r112, %r95, %r94, %r112;
$L__BB0_24:
	add.s32 	%r39, %r36, 1;
	setp.lt.s32 	%p33, %r39, 0;
	setp.ge.s32 	%p34, %r39, %r66;
	or.pred  	%p35, %p33, %p34;
	@%p35 bra 	$L__BB0_26;
	mul.wide.u32 	%rd29, %r39, 4;
	add.s64 	%rd30, %rd2, %rd29;
	ld.global.u32 	%r96, [%rd30];
	ld.global.u32 	%r97, [%rd4+4];
	mad.lo.s32 	%r112, %r97, %r96, %r112;
$L__BB0_26:
	add.s32 	%r42, %r36, 2;
	setp.lt.s32 	%p36, %r42, 0;
	setp.ge.s32 	%p37, %r42, %r66;
	or.pred  	%p38, %p36, %p37;
	@%p38 bra 	$L__BB0_28;
	mul.wide.u32 	%rd31, %r42, 4;
	add.s64 	%rd32, %rd2, %rd31;
	ld.global.u32 	%r98, [%rd32];
	ld.global.u32 	%r99, [%rd4+8];
	mad.lo.s32 	%r112, %r99, %r98, %r112;
$L__BB0_28:
	add.s32 	%r45, %r36, 3;
	setp.lt.s32 	%p39, %r45, 0;
	setp.ge.s32 	%p40, %r45, %r66;
	or.pred  	%p41, %p39, %p40;
	@%p41 bra 	$L__BB0_30;
	mul.wide.u32 	%rd33, %r45, 4;
	add.s64 	%rd34, %rd2, %rd33;
	ld.global.u32 	%r100, [%rd34];
	ld.global.u32 	%r101, [%rd4+12];
	mad.lo.s32 	%r112, %r101, %r100, %r112;
$L__BB0_30:
	add.s32 	%r128, %r128, 4;
$L__BB0_31:
	setp.eq.s32 	%p42, %r35, 0;
	@%p42 bra 	$L__BB0_41;
	setp.eq.s32 	%p43, %r35, 1;
	@%p43 bra 	$L__BB0_38;
	add.s32 	%r52, %r2, %r128;
	setp.lt.s32 	%p44, %r52, 0;
	setp.ge.s32 	%p45, %r52, %r66;
	mul.wide.u32 	%rd35, %r128, 4;
	add.s64 	%rd5, %rd1, %rd35;
	or.pred  	%p46, %p44, %p45;
	@%p46 bra 	$L__BB0_35;
	mul.wide.u32 	%rd36, %r52, 4;
	add.s64 	%rd37, %rd2, %rd36;
	ld.global.u32 	%r103, [%rd37];
	ld.global.u32 	%r104, [%rd5];
	mad.lo.s32 	%r112, %r104, %r103, %r112;
$L__BB0_35:
	add.s32 	%r55, %r52, 1;
	setp.lt.s32 	%p47, %r55, 0;
	setp.ge.s32 	%p48, %r55, %r66;
	or.pred  	%p49, %p47, %p48;
	@%p49 bra 	$L__BB0_37;
	mul.wide.u32 	%rd38, %r55, 4;
	add.s64 	%rd39, %rd2, %rd38;
	ld.global.u32 	%r105, [%rd39];
	ld.global.u32 	%r106, [%rd5+4];
	mad.lo.s32 	%r112, %r106, %r105, %r112;
$L__BB0_37:
	add.s32 	%r128, %r128, 2;
$L__BB0_38:
	and.b32  	%r107, %r65, 1;
	setp.eq.b32 	%p50, %r107, 1;
	not.pred 	%p51, %p50;
	@%p51 bra 	$L__BB0_41;
	add.s32 	%r62, %r2, %r128;
	setp.lt.s32 	%p52, %r62, 0;
	setp.ge.s32 	%p53, %r62, %r66;
	or.pred  	%p54, %p52, %p53;
	@%p54 bra 	$L__BB0_41;
	mul.wide.u32 	%rd40, %r62, 4;
	add.s64 	%rd41, %rd2, %rd40;
	ld.global.u32 	%r108, [%rd41];
	mul.wide.u32 	%rd42, %r128, 4;
	add.s64 	%rd43, %rd1, %rd42;
	ld.global.u32 	%r109, [%rd43];
	mad.lo.s32 	%r112, %r109, %r108, %r112;
$L__BB0_41:
	cvta.to.global.u64 	%rd44, %rd6;
	mul.wide.s32 	%rd45, %r1, 4;
	add.s64 	%rd46, %rd44, %rd45;
	st.global.u32 	[%rd46], %r112;
	ret;

}


// ===== COMPILED SASS (sm_100) =====

	.target	sm_100

	.elftype	@"ET_EXEC"


//--------------------- .note.nv.tkinfo           --------------------------
	.section	.note.nv.tkinfo,"",@"SHT_NOTE"
	.sectionflags	@"SHF_NOTE_NV_TKINFO"
	.tkinfo
        /*0018*/ 	.word	0x00000002
        /*0030*/ 	.string	""
        /*0030*/ 	.string	"ptxas"
        /*0030*/ 	.string	"Cuda compilation tools, release 13.0, V13.0.88"
        /*0030*/ 	.string	"Build cuda_13.0.r13.0/compiler.36424714_0"
        /*0030*/ 	.string	"-arch sm_100 -m 64 "



//--------------------- .note.nv.cuinfo           --------------------------
	.section	.note.nv.cuinfo,"",@"SHT_NOTE"
	.sectionflags	@"SHF_NOTE_NV_CUINFO"
        /*0018*/ 	.short	0x0002
        /*001a*/ 	.short	0x0064
        /*001c*/ 	.short	0x0082
	.zero		2


//--------------------- .nv.info                  --------------------------
	.section	.nv.info,"",@"SHT_CUDA_INFO"
	.align	4


	//----- nvinfo : EIATTR_REGCOUNT
	.align		4
        /*0000*/ 	.byte	0x04, 0x2f
        /*0002*/ 	.short	(.L_1 - .L_0)
	.align		4
.L_0:
        /*0004*/ 	.word	index@(_Z22KernelConvolutionBasicPiS_S_ii)
        /*0008*/ 	.word	0x00000020


	//----- nvinfo : EIATTR_FRAME_SIZE
	.align		4
.L_1:
        /*000c*/ 	.byte	0x04, 0x11
        /*000e*/ 	.short	(.L_3 - .L_2)
	.align		4
.L_2:
        /*0010*/ 	.word	index@(_Z22KernelConvolutionBasicPiS_S_ii)
        /*0014*/ 	.word	0x00000000


	//----- nvinfo : EIATTR_MIN_STACK_SIZE
	.align		4
.L_3:
        /*0018*/ 	.byte	0x04, 0x12
        /*001a*/ 	.short	(.L_5 - .L_4)
	.align		4
.L_4:
        /*001c*/ 	.word	index@(_Z22KernelConvolutionBasicPiS_S_ii)
        /*0020*/ 	.word	0x00000000
.L_5:


//--------------------- .nv.compat                --------------------------
	.section	.nv.compat,"",@"SHT_CUDA_COMPAT_INFO"
	.align	4
        /*0000*/ 	.byte	0x02, 0x09, 0x00, 0x00, 0x02, 0x02, 0x01, 0x00, 0x02, 0x05, 0x05, 0x00, 0x03, 0x07, 0x01, 0x01
        /*0010*/ 	.byte	0x02, 0x03, 0x00, 0x00, 0x02, 0x06, 0x01, 0x00, 0x04, 0x0b, 0x08, 0x00, 0x09, 0x00, 0x00, 0x00
        /*0020*/ 	.byte	0x00, 0x00, 0x00, 0x00


//--------------------- .nv.info._Z22KernelConvolutionBasicPiS_S_ii --------------------------
	.section	.nv.info._Z22KernelConvolutionBasicPiS_S_ii,"",@"SHT_CUDA_INFO"
	.sectionflags	@""
	.align	4


	//----- nvinfo : EIATTR_CUDA_API_VERSION
	.align		4
        /*0000*/ 	.byte	0x04, 0x37
        /*0002*/ 	.short	(.L_7 - .L_6)
.L_6:
        /*0004*/ 	.word	0x00000082


	//----- nvinfo : EIATTR_KPARAM_INFO
	.align		4
.L_7:
        /*0008*/ 	.byte	0x04, 0x17
        /*000a*/ 	.short	(.L_9 - .L_8)
.L_8:
        /*000c*/ 	.word	0x00000000
        /*0010*/ 	.short	0x0004
        /*0012*/ 	.short	0x001c
        /*0014*/ 	.byte	0x00, 0xf0, 0x11, 0x00


	//----- nvinfo : EIATTR_KPARAM_INFO
	.align		4
.L_9:
        /*0018*/ 	.byte	0x04, 0x17
        /*001a*/ 	.short	(.L_11 - .L_10)
.L_10:
        /*001c*/ 	.word	0x00000000
        /*0020*/ 	.short	0x0003
        /*0022*/ 	.short	0x0018
        /*0024*/ 	.byte	0x00, 0xf0, 0x11, 0x00


	//----- nvinfo : EIATTR_KPARAM_INFO
	.align		4
.L_11:
        /*0028*/ 	.byte	0x04, 0x17
        /*002a*/ 	.short	(.L_13 - .L_12)
.L_12:
        /*002c*/ 	.word	0x00000000
        /*0030*/ 	.short	0x0002
        /*0032*/ 	.short	0x0010
        /*0034*/ 	.byte	0x00, 0xf5, 0x21, 0x00


	//----- nvinfo : EIATTR_KPARAM_INFO
	.align		4
.L_13:
        /*0038*/ 	.byte	0x04, 0x17
        /*003a*/ 	.short	(.L_15 - .L_14)
.L_14:
        /*003c*/ 	.word	0x00000000
        /*0040*/ 	.short	0x0001
        /*0042*/ 	.short	0x0008
        /*0044*/ 	.byte	0x00, 0xf5, 0x21, 0x00


	//----- nvinfo : EIATTR_KPARAM_INFO
	.align		4
.L_15:
        /*0048*/ 	.byte	0x04, 0x17
        /*004a*/ 	.short	(.L_17 - .L_16)
.L_16:
        /*004c*/ 	.word	0x00000000
        /*0050*/ 	.short	0x0000
        /*0052*/ 	.short	0x0000
        /*0054*/ 	.byte	0x00, 0xf5, 0x21, 0x00


	//----- nvinfo : EIATTR_SPARSE_MMA_MASK
	.align		4
.L_17:
        /*0058*/ 	.byte	0x03, 0x50
        /*005a*/ 	.short	0x0000


	//----- nvinfo : EIATTR_MAXREG_COUNT
	.align		4
        /*005c*/ 	.byte	0x03, 0x1b
        /*005e*/ 	.short	0x00ff


	//----- nvinfo : EIATTR_MERCURY_ISA_VERSION
	.align		4
        /*0060*/ 	.byte	0x03, 0x5f
        /*0062*/ 	.short	0x0101


	//----- nvinfo : EIATTR_VRC_CTA_INIT_COUNT
	.align		4
        /*0064*/ 	.byte	0x02, 0x4a
	.zero		1
	.zero		1


	//----- nvinfo : EIATTR_EXIT_INSTR_OFFSETS
	.align		4
        /*0068*/ 	.byte	0x04, 0x1c
        /*006a*/ 	.short	(.L_19 - .L_18)


	//   ....[0]....
.L_18:
        /*006c*/ 	.word	0x00000b20


	//----- nvinfo : EIATTR_CRS_STACK_SIZE
	.align		4
.L_19:
        /*0070*/ 	.byte	0x04, 0x1e
        /*0072*/ 	.short	(.L_21 - .L_20)
.L_20:
        /*0074*/ 	.word	0x00000000


	//----- nvinfo : EIATTR_CBANK_PARAM_SIZE
	.align		4
.L_21:
        /*0078*/ 	.byte	0x03, 0x19
        /*007a*/ 	.short	0x0020


	//----- nvinfo : EIATTR_PARAM_CBANK
	.align		4
        /*007c*/ 	.byte	0x04, 0x0a
        /*007e*/ 	.short	(.L_23 - .L_22)
	.align		4
.L_22:
        /*0080*/ 	.word	index@(.nv.constant0._Z22KernelConvolutionBasicPiS_S_ii)
        /*0084*/ 	.short	0x0380
        /*0086*/ 	.short	0x0020


	//----- nvinfo : EIATTR_SW_WAR
	.align		4
.L_23:
        /*0088*/ 	.byte	0x04, 0x36
        /*008a*/ 	.short	(.L_25 - .L_24)
.L_24:
        /*008c*/ 	.word	0x00000008
.L_25:


//--------------------- .nv.callgraph             --------------------------
	.section	.nv.callgraph,"",@"SHT_CUDA_CALLGRAPH"
	.align	4
	.sectionentsize	8
	.align		4
        /*0000*/ 	.word	0x00000000
	.align		4
        /*0004*/ 	.word	0xffffffff
	.align		4
        /*0008*/ 	.word	0x00000000
	.align		4
        /*000c*/ 	.word	0xfffffffe
	.align		4
        /*0010*/ 	.word	0x00000000
	.align		4
        /*0014*/ 	.word	0xfffffffd
	.align		4
        /*0018*/ 	.word	0x00000000
	.align		4
        /*001c*/ 	.word	0xfffffffc


//--------------------- .text._Z22KernelConvolutionBasicPiS_S_ii --------------------------
	.section	.text._Z22KernelConvolutionBasicPiS_S_ii,"ax",@progbits
	.align	128
        .global         _Z22KernelConvolutionBasicPiS_S_ii
        .type           _Z22KernelConvolutionBasicPiS_S_ii,@function
        .size           _Z22KernelConvolutionBasicPiS_S_ii,(.L_x_7 - _Z22KernelConvolutionBasicPiS_S_ii)
        .other          _Z22KernelConvolutionBasicPiS_S_ii,@"STO_CUDA_ENTRY STV_DEFAULT"
_Z22KernelConvolutionBasicPiS_S_ii:
.text._Z22KernelConvolutionBasicPiS_S_ii:
[----:B------:R-:W-:Y:S01]  /*0000*/  LDC R1, c[0x0][0x37c] ;  /* 0x0000df00ff017b82 */ /* 0x000fe20000000800 */
[----:B------:R-:W0:Y:S01]  /*0010*/  S2R R3, SR_TID.X ;  /* 0x0000000000037919 */ /* 0x000e220000002100 */
[----:B------:R-:W1:Y:S06]  /*0020*/  LDCU UR5, c[0x0][0x398] ;  /* 0x00007300ff0577ac */ /* 0x000e6c0008000800 */
[----:B------:R-:W0:Y:S01]  /*0030*/  S2UR UR4, SR_CTAID.X ;  /* 0x00000000000479c3 */ /* 0x000e220000002500 */
[----:B------:R-:W-:Y:S01]  /*0040*/  HFMA2 R0, -RZ, RZ, 0, 0 ;  /* 0x00000000ff007431 */ /* 0x000fe200000001ff */
[----:B------:R-:W2:Y:S06]  /*0050*/  LDCU.64 UR8, c[0x0][0x358] ;  /* 0x00006b00ff0877ac */ /* 0x000eac0008000a00 */
[----:B------:R-:W0:Y:S01]  /*0060*/  LDC R2, c[0x0][0x360] ;  /* 0x0000d800ff027b82 */ /* 0x000e220000000800 */
[----:B-1----:R-:W-:Y:S01]  /*0070*/  UISETP.GE.AND UP0, UPT, UR5, 0x1, UPT ;  /* 0x000000010500788c */ /* 0x002fe2000bf06270 */
[----:B0-----:R-:W-:-:S08]  /*0080*/  IMAD R2, R2, UR4, R3 ;  /* 0x0000000402027c24 */ /* 0x001fd0000f8e0203 */
[----:B--2---:R-:W-:Y:S05]  /*0090*/  BRA.U !UP0, `(.L_x_0) ;  /* 0x0000000908947547 */ /* 0x004fea000b800000 */
[----:B------:R-:W-:Y:S01]  /*00a0*/  UISETP.GE.U32.AND UP0, UPT, UR5, 0x8, UPT ;  /* 0x000000080500788c */ /* 0x000fe2000bf06070 */
[----:B------:R-:W-:Y:S01]  /*00b0*/  IMAD.MOV.U32 R3, RZ, RZ, RZ ;  /* 0x000000ffff037224 */ /* 0x000fe200078e00ff */
[----:B------:R-:W-:Y:S01]  /*00c0*/  ULEA.HI UR4, UR5, UR5, URZ, 0x1 ;  /* 0x0000000505047291 */ /* 0x000fe2000f8f08ff */
[----:B------:R-:W-:Y:S01]  /*00d0*/  MOV R0, RZ ;  /* 0x000000ff00007202 */ /* 0x000fe20000000f00 */
[----:B------:R-:W-:Y:S02]  /*00e0*/  ULOP3.LUT UR6, UR5, 0x7, URZ, 0xc0, !UPT ;  /* 0x0000000705067892 */ /* 0x000fe4000f8ec0ff */
[----:B------:R-:W-:Y:S02]  /*00f0*/  USHF.R.S32.HI UR4, URZ, 0x1, UR4 ;  /* 0x00000001ff047899 */ /* 0x000fe40008011404 */
[----:B------:R-:W-:-:S04]  /*0100*/  UISETP.NE.AND UP1, UPT, UR6, URZ, UPT ;  /* 0x000000ff0600728c */ /* 0x000fc8000bf25270 */
[----:B------:R-:W-:Y:S01]  /*0110*/  VIADD R4, R2, -UR4 ;  /* 0x8000000402047c36 */ /* 0x000fe20008000000 */
[----:B------:R-:W-:Y:S06]  /*0120*/  BRA.U !UP0, `(.L_x_1) ;  /* 0x0000000508287547 */ /* 0x000fec000b800000 */
[----:B------:R-:W-:Y:S01]  /*0130*/  ULOP3.LUT UR4, UR5, 0x7ffffff8, URZ, 0xc0, !UPT ;  /* 0x7ffffff805047892 */ /* 0x000fe2000f8ec0ff */
[----:B------:R-:W-:Y:S01]  /*0140*/  MOV R7, RZ ;  /* 0x000000ff00077202 */ /* 0x000fe20000000f00 */
[----:B------:R-:W-:Y:S01]  /*0150*/  IMAD.MOV.U32 R0, RZ, RZ, RZ ;  /* 0x000000ffff007224 */ /* 0x000fe200078e00ff */
[----:B------:R-:W0:Y:S03]  /*0160*/  LDCU UR7, c[0x0][0x39c] ;  /* 0x00007380ff0777ac */ /* 0x000e260008000800 */
[----:B------:R-:W-:-:S07]  /*0170*/  MOV R3, UR4 ;  /* 0x0000000400037c02 */ /* 0x000fce0008000f00 */
.L_x_2:
[----:B------:R-:W-:Y:S01]  /*0180*/  IMAD.IADD R29, R4, 0x1, R7 ;  /* 0x00000001041d7824 */ /* 0x000fe200078e0207 */
[----:B------:R-:W1:Y:S04]  /*0190*/  LDC.64 R14, c[0x0][0x388] ;  /* 0x0000e200ff0e7b82 */ /* 0x000e680000000a00 */
[----:B0-----:R-:W-:-:S04]  /*01a0*/  ISETP.GE.AND P4, PT, R29, UR7, PT ;  /* 0x000000071d007c0c */ /* 0x001fc8000bf86270 */
[----:B------:R-:W-:-:S13]  /*01b0*/  ISETP.LT.OR P4, PT, R29, RZ, P4 ;  /* 0x000000ff1d00720c */ /* 0x000fda0002781670 */
[----:B------:R-:W0:Y:S01]  /*01c0*/  @!P4 LDC.64 R8, c[0x0][0x380] ;  /* 0x0000e000ff08cb82 */ /* 0x000e220000000a00 */
[----:B-1----:R-:W-:-:S05]  /*01d0*/  IMAD.WIDE.U32 R14, R7, 0x4, R14 ;  /* 0x00000004070e7825 */ /* 0x002fca00078e000e */
[----:B------:R-:W2:Y:S01]  /*01e0*/  @!P4 LDG.E R10, desc[UR8][R14.64] ;  /* 0x000000080e0ac981 */ /* 0x000ea2000c1e1900 */
[----:B0-----:R-:W-:-:S06]  /*01f0*/  @!P4 IMAD.WIDE.U32 R8, R29, 0x4, R8 ;  /* 0x000000041d08c825 */ /* 0x001fcc00078e0008 */
[----:B------:R-:W2:Y:S01]  /*0200*/  @!P4 LDG.E R9, desc[UR8][R8.64] ;  /* 0x000000080809c981 */ /* 0x000ea2000c1e1900 */
[----:B------:R-:W-:-:S04]  /*0210*/  IADD3 R19, PT, PT, R29, 0x1, RZ ;  /* 0x000000011d137810 */ /* 0x000fc80007ffe0ff */
[----:B------:R-:W-:Y:S01]  /*0220*/  ISETP.GE.AND P0, PT, R19, UR7, PT ;  /* 0x0000000713007c0c */ /* 0x000fe2000bf06270 */
[----:B------:R-:W-:-:S03]  /*0230*/  VIADD R24, R29, 0x2 ;  /* 0x000000021d187836 */ /* 0x000fc60000000000 */
[----:B------:R-:W-:Y:S02]  /*0240*/  ISETP.LT.OR P0, PT, R19, RZ, P0 ;  /* 0x000000ff1300720c */ /* 0x000fe40000701670 */
[C---:B------:R-:W-:Y:S02]  /*0250*/  IADD3 R25, PT, PT, R29.reuse, 0x3, RZ ;  /* 0x000000031d197810 */ /* 0x040fe40007ffe0ff */
[C---:B------:R-:W-:Y:S01]  /*0260*/  ISETP.GE.AND P3, PT, R24.reuse, UR7, PT ;  /* 0x0000000718007c0c */ /* 0x040fe2000bf66270 */
[----:B------:R-:W-:Y:S01]  /*0270*/  VIADD R5, R29, 0x4 ;  /* 0x000000041d057836 */ /* 0x000fe20000000000 */
[C---:B------:R-:W-:Y:S02]  /*0280*/  ISETP.GE.AND P2, PT, R25.reuse, UR7, PT ;  /* 0x0000000719007c0c */ /* 0x040fe4000bf46270 */
[----:B------:R-:W-:Y:S02]  /*0290*/  ISETP.LT.OR P3, PT, R24, RZ, P3 ;  /* 0x000000ff1800720c */ /* 0x000fe40001f61670 */
[----:B------:R-:W-:-:S02]  /*02a0*/  ISETP.LT.OR P2, PT, R25, RZ, P2 ;  /* 0x000000ff1900720c */ /* 0x000fc40001741670 */
[----:B------:R-:W-:Y:S01]  /*02b0*/  IADD3 R6, PT, PT, R29, 0x5, RZ ;  /* 0x000000051d067810 */ /* 0x000fe20007ffe0ff */
[----:B------:R-:W0:Y:S01]  /*02c0*/  @!P0 LDC.64 R22, c[0x0][0x380] ;  /* 0x0000e000ff168b82 */ /* 0x000e220000000a00 */
[----:B------:R-:W-:Y:S01]  /*02d0*/  ISETP.GE.AND P1, PT, R5, UR7, PT ;  /* 0x0000000705007c0c */ /* 0x000fe2000bf26270 */
[----:B------:R-:W-:Y:S01]  /*02e0*/  VIADD R27, R29, 0x6 ;  /* 0x000000061d1b7836 */ /* 0x000fe20000000000 */
[C---:B------:R-:W-:Y:S02]  /*02f0*/  ISETP.GE.AND P5, PT, R6.reuse, UR7, PT ;  /* 0x0000000706007c0c */ /* 0x040fe4000bfa6270 */
[----:B------:R-:W-:Y:S02]  /*0300*/  ISETP.LT.OR P1, PT, R5, RZ, P1 ;  /* 0x000000ff0500720c */ /* 0x000fe40000f21670 */
[----:B------:R-:W-:Y:S01]  /*0310*/  IADD3 R29, PT, PT, R29, 0x7, RZ ;  /* 0x000000071d1d7810 */ /* 0x000fe20007ffe0ff */
[----:B------:R-:W1:Y:S01]  /*0320*/  @!P3 LDC.64 R12, c[0x0][0x380] ;  /* 0x0000e000ff0cbb82 */ /* 0x000e620000000a00 */
[----:B------:R-:W-:-:S02]  /*0330*/  ISETP.LT.OR P5, PT, R6, RZ, P5 ;  /* 0x000000ff0600720c */ /* 0x000fc40002fa1670 */
[----:B------:R-:W-:-:S04]  /*0340*/  ISETP.GE.AND P6, PT, R29, UR7, PT ;  /* 0x000000071d007c0c */ /* 0x000fc8000bfc6270 */
[----:B------:R-:W-:-:S07]  /*0350*/  ISETP.LT.OR P6, PT, R29, RZ, P6 ;  /* 0x000000ff1d00720c */ /* 0x000fce00037c1670 */
[----:B------:R-:W3:Y:S01]  /*0360*/  @!P5 LDC.64 R16, c[0x0][0x380] ;  /* 0x0000e000ff10db82 */ /* 0x000ee20000000a00 */
[----:B0-----:R-:W-:-:S07]  /*0370*/  @!P0 IMAD.WIDE.U32 R22, R19, 0x4, R22 ;  /* 0x0000000413168825 */ /* 0x001fce00078e0016 */
[----:B------:R-:W0:Y:S01]  /*0380*/  @!P6 LDC.64 R20, c[0x0][0x380] ;  /* 0x0000e000ff14eb82 */ /* 0x000e220000000a00 */
[----:B------:R-:W4:Y:S01]  /*0390*/  @!P0 LDG.E R23, desc[UR8][R22.64] ;  /* 0x0000000816178981 */ /* 0x000f22000c1e1900 */
[----:B-1----:R-:W-:-:S03]  /*03a0*/  @!P3 IMAD.WIDE.U32 R12, R24, 0x4, R12 ;  /* 0x00000004180cb825 */ /* 0x002fc600078e000c */
[----:B------:R-:W4:Y:S04]  /*03b0*/  @!P0 LDG.E R24, desc[UR8][R14.64+0x4] ;  /* 0x000004080e188981 */ /* 0x000f28000c1e1900 */
[----:B------:R-:W5:Y:S04]  /*03c0*/  @!P3 LDG.E R13, desc[UR8][R12.64] ;  /* 0x000000080c0db981 */ /* 0x000f68000c1e1900 */
[----:B------:R-:W5:Y:S01]  /*03d0*/  @!P5 LDG.E R22, desc[UR8][R14.64+0x14] ;  /* 0x000014080e16d981 */ /* 0x000f62000c1e1900 */
[----:B---3--:R-:W-:-:S03]  /*03e0*/  @!P5 IMAD.WIDE.U32 R16, R6, 0x4, R16 ;  /* 0x000000040610d825 */ /* 0x008fc600078e0010 */
[----:B------:R-:W3:Y:S04]  /*03f0*/  @!P1 LDG.E R6, desc[UR8][R14.64+0x10] ;  /* 0x000010080e069981 */ /* 0x000ee8000c1e1900 */
[----:B------:R-:W3:Y:S01]  /*0400*/  @!P5 LDG.E R17, desc[UR8][R16.64] ;  /* 0x000000081011d981 */ /* 0x000ee2000c1e1900 */
[----:B0-----:R-:W-:-:S06]  /*0410*/  @!P6 IMAD.WIDE.U32 R20, R29, 0x4, R20 ;  /* 0x000000041d14e825 */ /* 0x001fcc00078e0014 */
[----:B------:R-:W3:Y:S01]  /*0420*/  @!P6 LDG.E R21, desc[UR8][R20.64] ;  /* 0x000000081415e981 */ /* 0x000ee2000c1e1900 */
[----:B--2---:R-:W-:Y:S01]  /*0430*/  @!P4 IMAD R0, R9, R10, R0 ;  /* 0x0000000a0900c224 */ /* 0x004fe200078e0200 */
[C---:B------:R-:W-:Y:S01]  /*0440*/  ISETP.GE.AND P4, PT, R27.reuse, UR7, PT ;  /* 0x000000071b007c0c */ /* 0x040fe2000bf86270 */
[----:B------:R-:W0:Y:S03]  /*0450*/  @!P2 LDC.64 R10, c[0x0][0x380] ;  /* 0x0000e000ff0aab82 */ /* 0x000e260000000a00 */
[----:B------:R-:W-:-:S05]  /*0460*/  ISETP.LT.OR P4, PT, R27, RZ, P4 ;  /* 0x000000ff1b00720c */ /* 0x000fca0002781670 */
[----:B------:R-:W1:Y:S08]  /*0470*/  @!P1 LDC.64 R8, c[0x0][0x380] ;  /* 0x0000e000ff089b82 */ /* 0x000e700000000a00 */
[----:B------:R-:W2:Y:S01]  /*0480*/  @!P4 LDC.64 R18, c[0x0][0x380] ;  /* 0x0000e000ff12cb82 */ /* 0x000ea20000000a00 */
[----:B------:R-:W3:Y:S01]  /*0490*/  @!P4 LDG.E R12, desc[UR8][R14.64+0x18] ;  /* 0x000018080e0cc981 */ /* 0x000ee2000c1e1900 */
[----:B0-----:R-:W-:-:S03]  /*04a0*/  @!P2 IMAD.WIDE.U32 R10, R25, 0x4, R10 ;  /* 0x00000004190aa825 */ /* 0x001fc600078e000a */
[----:B------:R-:W5:Y:S04]  /*04b0*/  @!P3 LDG.E R25, desc[UR8][R14.64+0x8] ;  /* 0x000008080e19b981 */ /* 0x000f68000c1e1900 */
[----:B------:R-:W3:Y:S01]  /*04c0*/  @!P2 LDG.E R11, desc[UR8][R10.64] ;  /* 0x000000080a0ba981 */ /* 0x000ee2000c1e1900 */
[----:B-1----:R-:W-:-:S03]  /*04d0*/  @!P1 IMAD.WIDE.U32 R8, R5, 0x4, R8 ;  /* 0x0000000405089825 */ /* 0x002fc600078e0008 */
[----:B------:R-:W3:Y:S04]  /*04e0*/  @!P2 LDG.E R5, desc[UR8][R14.64+0xc] ;  /* 0x00000c080e05a981 */ /* 0x000ee8000c1e1900 */
[----:B------:R-:W3:Y:S01]  /*04f0*/  @!P1 LDG.E R9, desc[UR8][R8.64] ;  /* 0x0000000808099981 */ /* 0x000ee2000c1e1900 */
[----:B--2---:R-:W-:-:S03]  /*0500*/  @!P4 IMAD.WIDE.U32 R18, R27, 0x4, R18 ;  /* 0x000000041b12c825 */ /* 0x004fc600078e0012 */
[----:B------:R-:W2:Y:S04]  /*0510*/  @!P6 LDG.E R10, desc[UR8][R14.64+0x1c] ;  /* 0x00001c080e0ae981 */ /* 0x000ea8000c1e1900 */
[----:B------:R-:W2:Y:S01]  /*0520*/  @!P4 LDG.E R19, desc[UR8][R18.64] ;  /* 0x000000081213c981 */ /* 0x000ea2000c1e1900 */
[----:B------:R-:W-:Y:S01]  /*0530*/  IADD3 R7, PT, PT, R7, 0x8, RZ ;  /* 0x0000000807077810 */ /* 0x000fe20007ffe0ff */
[----:B----4-:R-:W-:-:S03]  /*0540*/  @!P0 IMAD R0, R23, R24, R0 ;  /* 0x0000001817008224 */ /* 0x010fc600078e0200 */
[----:B------:R-:W-:Y:S01]  /*0550*/  ISETP.NE.AND P0, PT, R7, R3, PT ;  /* 0x000000030700720c */ /* 0x000fe20003f05270 */
[----:B-----5:R-:W-:-:S04]  /*0560*/  @!P3 IMAD R0, R13, R25, R0 ;  /* 0x000000190d00b224 */ /* 0x020fc800078e0200 */
[----:B---3--:R-:W-:-:S04]  /*0570*/  @!P2 IMAD R0, R11, R5, R0 ;  /* 0x000000050b00a224 */ /* 0x008fc800078e0200 */
[----:B------:R-:W-:-:S04]  /*0580*/  @!P1 IMAD R0, R9, R6, R0 ;  /* 0x0000000609009224 */ /* 0x000fc800078e0200 */
[----:B------:R-:W-:-:S04]  /*0590*/  @!P5 IMAD R0, R17, R22, R0 ;  /* 0x000000161100d224 */ /* 0x000fc800078e0200 */
[----:B--2---:R-:W-:-:S04]  /*05a0*/  @!P4 IMAD R0, R19, R12, R0 ;  /* 0x0000000c1300c224 */ /* 0x004fc800078e0200 */
[----:B------:R-:W-:Y:S01]  /*05b0*/  @!P6 IMAD R0, R21, R10, R0 ;  /* 0x0000000a1500e224 */ /* 0x000fe200078e0200 */
[----:B------:R-:W-:Y:S06]  /*05c0*/  @P0 BRA `(.L_x_2) ;  /* 0xfffffff800ec0947 */ /* 0x000fec000383ffff */
.L_x_1:
[----:B------:R-:W-:Y:S05]  /*05d0*/  BRA.U !UP1, `(.L_x_0) ;  /* 0x0000000509447547 */ /* 0x000fea000b800000 */
[----:B------:R-:W0:Y:S01]  /*05e0*/  LDCU UR4, c[0x0][0x398] ;  /* 0x00007300ff0477ac */ /* 0x000e220008000800 */
[----:B------:R-:W-:Y:S02]  /*05f0*/  UISETP.GE.U32.AND UP0, UPT, UR6, 0x4, UPT ;  /* 0x000000040600788c */ /* 0x000fe4000bf06070 */
[----:B0-----:R-:W-:-:S04]  /*0600*/  ULOP3.LUT UR5, UR4, 0x3, URZ, 0xc0, !UPT ;  /* 0x0000000304057892 */ /* 0x001fc8000f8ec0ff */
[----:B------:R-:W-:-:S03]  /*0610*/  UISETP.NE.AND UP1, UPT, UR5, URZ, UPT ;  /* 0x000000ff0500728c */ /* 0x000fc6000bf25270 */
[----:B------:R-:W-:Y:S08]  /*0620*/  BRA.U !UP0, `(.L_x_3) ;  /* 0x0000000108907547 */ /* 0x000ff0000b800000 */
[----:B------:R-:W0:Y:S01]  /*0630*/  LDCU UR6, c[0x0][0x39c] ;  /* 0x00007380ff0677ac */ /* 0x000e220008000800 */
[----:B------:R-:W-:Y:S01]  /*0640*/  IMAD.IADD R17, R4, 0x1, R3 ;  /* 0x0000000104117824 */ /* 0x000fe200078e0203 */
[----:B------:R-:W1:Y:S03]  /*0650*/  LDC.64 R8, c[0x0][0x388] ;  /* 0x0000e200ff087b82 */ /* 0x000e660000000a00 */
[C---:B------:R-:W-:Y:S01]  /*0660*/  VIADD R5, R17.reuse, 0x3 ;  /* 0x0000000311057836 */ /* 0x040fe20000000000 */
[C---:B------:R-:W-:Y:S02]  /*0670*/  IADD3 R19, PT, PT, R17.reuse, 0x1, RZ ;  /* 0x0000000111137810 */ /* 0x040fe40007ffe0ff */
[C---:B------:R-:W-:Y:S02]  /*0680*/  IADD3 R21, PT, PT, R17.reuse, 0x2, RZ ;  /* 0x0000000211157810 */ /* 0x040fe40007ffe0ff */
[----:B0-----:R-:W-:-:S02]  /*0690*/  ISETP.GE.AND P0, PT, R17, UR6, PT ;  /* 0x0000000611007c0c */ /* 0x001fc4000bf06270 */
[----:B------:R-:W-:Y:S02]  /*06a0*/  ISETP.GE.AND P1, PT, R19, UR6, PT ;  /* 0x0000000613007c0c */ /* 0x000fe4000bf26270 */
[----:B------:R-:W-:Y:S02]  /*06b0*/  ISETP.LT.OR P0, PT, R17, RZ, P0 ;  /* 0x000000ff1100720c */ /* 0x000fe40000701670 */
[----:B------:R-:W-:Y:S02]  /*06c0*/  ISETP.GE.AND P2, PT, R21, UR6, PT ;  /* 0x0000000615007c0c */ /* 0x000fe4000bf46270 */
[----:B------:R-:W-:Y:S01]  /*06d0*/  ISETP.LT.OR P1, PT, R19, RZ, P1 ;  /* 0x000000ff1300720c */ /* 0x000fe20000f21670 */
[----:B-1----:R-:W-:Y:S01]  /*06e0*/  IMAD.WIDE.U32 R8, R3, 0x4, R8 ;  /* 0x0000000403087825 */ /* 0x002fe200078e0008 */
[----:B------:R-:W-:Y:S02]  /*06f0*/  ISETP.LT.OR P2, PT, R21, RZ, P2 ;  /* 0x000000ff1500720c */ /* 0x000fe40001741670 */
[----:B------:R-:W-:-:S04]  /*0700*/  ISETP.GE.AND P3, PT, R5, UR6, PT ;  /* 0x0000000605007c0c */ /* 0x000fc8000bf66270 */
[----:B------:R-:W-:Y:S01]  /*0710*/  ISETP.LT.OR P3, PT, R5, RZ, P3 ;  /* 0x000000ff0500720c */ /* 0x000fe20001f61670 */
[----:B------:R-:W0:Y:S01]  /*0720*/  @!P0 LDC.64 R14, c[0x0][0x380] ;  /* 0x0000e000ff0e8b82 */ /* 0x000e220000000a00 */
[----:B------:R-:W2:Y:S07]  /*0730*/  @!P0 LDG.E R16, desc[UR8][R8.64] ;  /* 0x0000000808108981 */ /* 0x000eae000c1e1900 */
[----:B------:R-:W1:Y:S04]  /*0740*/  @!P1 LDC.64 R12, c[0x0][0x380] ;  /* 0x0000e000ff0c9b82 */ /* 0x000e680000000a00 */
[----:B------:R-:W3:Y:S04]  /*0750*/  @!P3 LDG.E R18, desc[UR8][R8.64+0xc] ;  /* 0x00000c080812b981 */ /* 0x000ee8000c1e1900 */
[----:B------:R-:W4:Y:S08]  /*0760*/  @!P2 LDC.64 R10, c[0x0][0x380] ;  /* 0x0000e000ff0aab82 */ /* 0x000f300000000a00 */
[----:B------:R-:W5:Y:S01]  /*0770*/  @!P3 LDC.64 R6, c[0x0][0x380] ;  /* 0x0000e000ff06bb82 */ /* 0x000f620000000a00 */
[----:B0-----:R-:W-:-:S02]  /*0780*/  @!P0 IMAD.WIDE.U32 R14, R17, 0x4, R14 ;  /* 0x00000004110e8825 */ /* 0x001fc400078e000e */
[----:B------:R-:W3:Y:S04]  /*0790*/  @!P1 LDG.E R17, desc[UR8][R8.64+0x4] ;  /* 0x0000040808119981 */ /* 0x000ee8000c1e1900 */
[----:B------:R-:W2:Y:S01]  /*07a0*/  @!P0 LDG.E R15, desc[UR8][R14.64] ;  /* 0x000000080e0f8981 */ /* 0x000ea2000c1e1900 */
[----:B-1----:R-:W-:-:S06]  /*07b0*/  @!P1 IMAD.WIDE.U32 R12, R19, 0x4, R12 ;  /* 0x00000004130c9825 */ /* 0x002fcc00078e000c */
[----:B------:R-:W3:Y:S01]  /*07c0*/  @!P1 LDG.E R13, desc[UR8][R12.64] ;  /* 0x000000080c0d9981 */ /* 0x000ee2000c1e1900 */
[----:B----4-:R-:W-:-:S06]  /*07d0*/  @!P2 IMAD.WIDE.U32 R10, R21, 0x4, R10 ;  /* 0x00000004150aa825 */ /* 0x010fcc00078e000a */
[----:B------:R-:W4:Y:S01]  /*07e0*/  @!P2 LDG.E R11, desc[UR8][R10.64] ;  /* 0x000000080a0ba981 */ /* 0x000f22000c1e1900 */
[----:B-----5:R-:W-:-:S03]  /*07f0*/  @!P3 IMAD.WIDE.U32 R6, R5, 0x4, R6 ;  /* 0x000000040506b825 */ /* 0x020fc600078e0006 */
[----:B------:R-:W4:Y:S04]  /*0800*/  @!P2 LDG.E R5, desc[UR8][R8.64+0x8] ;  /* 0x000008080805a981 */ /* 0x000f28000c1e1900 */
[----:B------:R-:W5:Y:S01]  /*0810*/  @!P3 LDG.E R7, desc[UR8][R6.64] ;  /* 0x000000080607b981 */ /* 0x000f62000c1e1900 */
[----:B------:R-:W-:Y:S01]  /*0820*/  IADD3 R3, PT, PT, R3, 0x4, RZ ;  /* 0x0000000403037810 */ /* 0x000fe20007ffe0ff */
[----:B--2---:R-:W-:-:S04]  /*0830*/  @!P0 IMAD R0, R15, R16, R0 ;  /* 0x000000100f008224 */ /* 0x004fc800078e0200 */
[----:B---3--:R-:W-:-:S04]  /*0840*/  @!P1 IMAD R0, R13, R17, R0 ;  /* 0x000000110d009224 */ /* 0x008fc800078e0200 */
[----:B----4-:R-:W-:-:S04]  /*0850*/  @!P2 IMAD R0, R11, R5, R0 ;  /* 0x000000050b00a224 */ /* 0x010fc800078e0200 */
[----:B-----5:R-:W-:-:S07]  /*0860*/  @!P3 IMAD R0, R7, R18, R0 ;  /* 0x000000120700b224 */ /* 0x020fce00078e0200 */
.L_x_3:
[----:B------:R-:W-:Y:S05]  /*0870*/  BRA.U !UP1, `(.L_x_0) ;  /* 0x00000001099c7547 */ /* 0x000fea000b800000 */
[----:B------:R-:W-:Y:S02]  /*0880*/  UISETP.NE.AND UP0, UPT, UR5, 0x1, UPT ;  /* 0x000000010500788c */ /* 0x000fe4000bf05270 */
[----:B------:R-:W-:-:S04]  /*0890*/  ULOP3.LUT UR4, UR4, 0x1, URZ, 0xc0, !UPT ;  /* 0x0000000104047892 */ /* 0x000fc8000f8ec0ff */
[----:B------:R-:W-:-:S03]  /*08a0*/  UISETP.NE.U32.AND UP1, UPT, UR4, 0x1, UPT ;  /* 0x000000010400788c */ /* 0x000fc6000bf25070 */
[----:B------:R-:W-:Y:S08]  /*08b0*/  BRA.U !UP0, `(.L_x_4) ;  /* 0x0000000108507547 */ /* 0x000ff0000b800000 */
[----:B------:R-:W0:Y:S01]  /*08c0*/  LDCU UR4, c[0x0][0x39c] ;  /* 0x00007380ff0477ac */ /* 0x000e220008000800 */
[----:B------:R-:W-:Y:S01]  /*08d0*/  IADD3 R5, PT, PT, R4, R3, RZ ;  /* 0x0000000304057210 */ /* 0x000fe20007ffe0ff */
[----:B------:R-:W1:Y:S04]  /*08e0*/  LDC.64 R6, c[0x0][0x388] ;  /* 0x0000e200ff067b82 */ /* 0x000e680000000a00 */
[C---:B------:R-:W-:Y:S01]  /*08f0*/  VIADD R15, R5.reuse, 0x1 ;  /* 0x00000001050f7836 */ /* 0x040fe20000000000 */
[----:B0-----:R-:W-:-:S04]  /*0900*/  ISETP.GE.AND P0, PT, R5, UR4, PT ;  /* 0x0000000405007c0c */ /* 0x001fc8000bf06270 */
[----:B------:R-:W-:Y:S02]  /*0910*/  ISETP.GE.AND P1, PT, R15, UR4, PT ;  /* 0x000000040f007c0c */ /* 0x000fe4000bf26270 */
[----:B------:R-:W-:Y:S02]  /*0920*/  ISETP.LT.OR P0, PT, R5, RZ, P0 ;  /* 0x000000ff0500720c */ /* 0x000fe40000701670 */
[----:B------:R-:W-:Y:S01]  /*0930*/  ISETP.LT.OR P1, PT, R15, RZ, P1 ;  /* 0x000000ff0f00720c */ /* 0x000fe20000f21670 */
[----:B-1----:R-:W-:-:S10]  /*0940*/  IMAD.WIDE.U32 R10, R3, 0x4, R6 ;  /* 0x00000004030a7825 */ /* 0x002fd400078e0006 */
[----:B------:R-:W0:Y:S08]  /*0950*/  @!P0 LDC.64 R8, c[0x0][0x380] ;  /* 0x0000e000ff088b82 */ /* 0x000e300000000a00 */
[----:B------:R-:W1:Y:S01]  /*0960*/  @!P1 LDC.64 R12, c[0x0][0x380] ;  /* 0x0000e000ff0c9b82 */ /* 0x000e620000000a00 */
[----:B0-----:R-:W-:Y:S02]  /*0970*/  @!P0 IMAD.WIDE.U32 R6, R5, 0x4, R8 ;  /* 0x0000000405068825 */ /* 0x001fe400078e0008 */
[----:B------:R-:W2:Y:S04]  /*0980*/  @!P0 LDG.E R5, desc[UR8][R10.64] ;  /* 0x000000080a058981 */ /* 0x000ea8000c1e1900 */
[----:B------:R-:W2:Y:S01]  /*0990*/  @!P0 LDG.E R7, desc[UR8][R6.64] ;  /* 0x0000000806078981 */ /* 0x000ea2000c1e1900 */
[----:B-1----:R-:W-:-:S03]  /*09a0*/  @!P1 IMAD.WIDE.U32 R8, R15, 0x4, R12 ;  /* 0x000000040f089825 */ /* 0x002fc600078e000c */
[----:B------:R-:W3:Y:S04]  /*09b0*/  @!P1 LDG.E R12, desc[UR8][R10.64+0x4] ;  /* 0x000004080a0c9981 */ /* 0x000ee8000c1e1900 */
[----:B------:R-:W3:Y:S01]  /*09c0*/  @!P1 LDG.E R9, desc[UR8][R8.64] ;  /* 0x0000000808099981 */ /* 0x000ee2000c1e1900 */
[----:B------:R-:W-:Y:S01]  /*09d0*/  IADD3 R3, PT, PT, R3, 0x2, RZ ;  /* 0x0000000203037810 */ /* 0x000fe20007ffe0ff */
[----:B--2---:R-:W-:-:S04]  /*09e0*/  @!P0 IMAD R0, R7, R5, R0 ;  /* 0x0000000507008224 */ /* 0x004fc800078e0200 */
[----:B---3--:R-:W-:-:S07]  /*09f0*/  @!P1 IMAD R0, R9, R12, R0 ;  /* 0x0000000c09009224 */ /* 0x008fce00078e0200 */
.L_x_4:
[----:B------:R-:W-:Y:S05]  /*0a00*/  BRA.U UP1, `(.L_x_0) ;  /* 0x0000000101387547 */ /* 0x000fea000b800000 */
[----:B------:R-:W0:Y:S01]  /*0a10*/  LDCU UR4, c[0x0][0x39c] ;  /* 0x00007380ff0477ac */ /* 0x000e220008000800 */
[----:B------:R-:W-:Y:S01]  /*0a20*/  IADD3 R9, PT, PT, R4, R3, RZ ;  /* 0x0000000304097210 */ /* 0x000fe20007ffe0ff */
[----:B------:R-:W-:Y:S03]  /*0a30*/  BSSY.RECONVERGENT B0, `(.L_x_0) ;  /* 0x000000b000007945 */ /* 0x000fe60003800200 */
[----:B0-----:R-:W-:-:S04]  /*0a40*/  ISETP.GE.AND P0, PT, R9, UR4, PT ;  /* 0x0000000409007c0c */ /* 0x001fc8000bf06270 */
[----:B------:R-:W-:-:S13]  /*0a50*/  ISETP.LT.OR P0, PT, R9, RZ, P0 ;  /* 0x000000ff0900720c */ /* 0x000fda0000701670 */
[----:B------:R-:W-:Y:S05]  /*0a60*/  @P0 BRA `(.L_x_5) ;  /* 0x00000000001c0947 */ /* 0x000fea0003800000 */
[----:B------:R-:W0:Y:S08]  /*0a70*/  LDC.64 R4, c[0x0][0x380] ;  /* 0x0000e000ff047b82 */ /* 0x000e300000000a00 */
[----:B------:R-:W1:Y:S01]  /*0a80*/  LDC.64 R6, c[0x0][0x388] ;  /* 0x0000e200ff067b82 */ /* 0x000e620000000a00 */
[----:B0-----:R-:W-:-:S06]  /*0a90*/  IMAD.WIDE.U32 R4, R9, 0x4, R4 ;  /* 0x0000000409047825 */ /* 0x001fcc00078e0004 */
[----:B------:R-:W2:Y:S01]  /*0aa0*/  LDG.E R5, desc[UR8][R4.64] ;  /* 0x0000000804057981 */ /* 0x000ea2000c1e1900 */
[----:B-1----:R-:W-:-:S06]  /*0ab0*/  IMAD.WIDE.U32 R6, R3, 0x4, R6 ;  /* 0x0000000403067825 */ /* 0x002fcc00078e0006 */
[----:B------:R-:W2:Y:S02]  /*0ac0*/  LDG.E R6, desc[UR8][R6.64] ;  /* 0x0000000806067981 */ /* 0x000ea4000c1e1900 */
[----:B--2---:R-:W-:-:S07]  /*0ad0*/  IMAD R0, R5, R6, R0 ;  /* 0x0000000605007224 */ /* 0x004fce00078e0200 */
.L_x_5:
[----:B------:R-:W-:Y:S05]  /*0ae0*/  BSYNC.RECONVERGENT B0 ;  /* 0x0000000000007941 */ /* 0x000fea0003800200 */
.L_x_0:
[----:B------:R-:W0:Y:S02]  /*0af0*/  LDC.64 R4, c[0x0][0x390] ;  /* 0x0000e400ff047b82 */ /* 0x000e240000000a00 */
[----:B0-----:R-:W-:-:S05]  /*0b00*/  IMAD.WIDE R2, R2, 0x4, R4 ;  /* 0x0000000402027825 */ /* 0x001fca00078e0204 */
[----:B------:R-:W-:Y:S01]  /*0b10*/  STG.E desc[UR8][R2.64], R0 ;  /* 0x0000000002007986 */ /* 0x000fe2000c101908 */
[----:B------:R-:W-:Y:S05]  /*0b20*/  EXIT ;  /* 0x000000000000794d */ /* 0x000fea0003800000 */
.L_x_6:
[----:B------:R-:W-:-:S00]  /*0b30*/  BRA `(.L_x_6) ;  /* 0xfffffffc00fc7947 */ /* 0x000fc0000383ffff */
[----:B------:R-:W-:-:S00]  /*0b40*/  NOP ;  /* 0x0000000000007918 */ /* 0x000fc00000000000 */
        /* <DEDUP_REMOVED lines=11> */
.L_x_7:


//--------------------- .nv.shared.reserved.0     --------------------------
	.section	.nv.shared.reserved.0,"aw",@nobits
	.weak		__nv_reservedSMEM_offset_0_alias
	.size		__nv_reservedSMEM_offset_0_alias, 0, 64
	.other		__nv_reservedSMEM_offset_0_alias,@"STO_CUDA_RESERVED_SHARED STV_DEFAULT"
__nv_reservedSMEM_offset_0_alias:
	.zero		0
	.zero		64


//--------------------- .nv.constant0._Z22KernelConvolutionBasicPiS_S_ii --------------------------
	.section	.nv.constant0._Z22KernelConvolutionBasicPiS_S_ii,"a",@progbits
	.sectionflags	@""
	.align	4
.nv.constant0._Z22KernelConvolutionBasicPiS_S_ii:
	.zero		928


//--------------------- SYMBOLS --------------------------

	.type		.nv.reservedSmem.offset0,@object
	.size		.nv.reservedSmem.offset0,0x4
